	.headerflags	@"EF_CUDA_TEXMODE_UNIFIED EF_CUDA_64BIT_ADDRESS EF_CUDA_ACCELERATORS EF_CUDA_SM90 EF_CUDA_VIRTUAL_SM(EF_CUDA_SM90)"
	.elftype	@"ET_EXEC"


//--------------------- .nv.info                  --------------------------
	.section	.nv.info,"",@"SHT_CUDA_INFO"
	.align	4


	//----- nvinfo : EIATTR_REGCOUNT
	.align		4
        /*0000*/ 	.byte	0x04, 0x2f
        /*0002*/ 	.short	(.L_1 - .L_0)
	.align		4
.L_0:
        /*0004*/ 	.word	index@(triton_poi_fused_add_leaky_relu_9)
        /*0008*/ 	.word	0x00000012


	//----- nvinfo : EIATTR_MIN_STACK_SIZE
	.align		4
.L_1:
        /*000c*/ 	.byte	0x04, 0x12
        /*000e*/ 	.short	(.L_3 - .L_2)
	.align		4
.L_2:
        /*0010*/ 	.word	index@(triton_poi_fused_add_leaky_relu_9)
        /*0014*/ 	.word	0x00000000


	//----- nvinfo : EIATTR_FRAME_SIZE
	.align		4
.L_3:
        /*0018*/ 	.byte	0x04, 0x11
        /*001a*/ 	.short	(.L_5 - .L_4)
	.align		4
.L_4:
        /*001c*/ 	.word	index@(triton_poi_fused_add_leaky_relu_9)
        /*0020*/ 	.word	0x00000000


	//----- nvinfo : EIATTR_MIN_STACK_SIZE
	.align		4
.L_5:
        /*0024*/ 	.byte	0x04, 0x12
        /*0026*/ 	.short	(.L_7 - .L_6)
	.align		4
.L_6:
        /*0028*/ 	.word	index@(triton_poi_fused_add_leaky_relu_9)
        /*002c*/ 	.word	0x00000000
.L_7:


//--------------------- .nv.info.triton_poi_fused_add_leaky_relu_9 --------------------------
	.section	.nv.info.triton_poi_fused_add_leaky_relu_9,"",@"SHT_CUDA_INFO"
	.sectionflags	@""
	.align	4


	//----- nvinfo : EIATTR_CUDA_API_VERSION
	.align		4
        /*0000*/ 	.byte	0x04, 0x37
        /*0002*/ 	.short	(.L_9 - .L_8)
.L_8:
        /*0004*/ 	.word	0x0000007c


	//----- nvinfo : EIATTR_KPARAM_INFO
	.align		4
.L_9:
        /*0008*/ 	.byte	0x04, 0x17
        /*000a*/ 	.short	(.L_11 - .L_10)
.L_10:
        /*000c*/ 	.word	0x00000000
        /*0010*/ 	.short	0x0005
        /*0012*/ 	.short	0x0028
        /*0014*/ 	.byte	0x00, 0xf0, 0x11, 0x00


	//----- nvinfo : EIATTR_KPARAM_INFO
	.align		4
.L_11:
        /*0018*/ 	.byte	0x04, 0x17
        /*001a*/ 	.short	(.L_13 - .L_12)
.L_12:
        /*001c*/ 	.word	0x00000000
        /*0020*/ 	.short	0x0004
        /*0022*/ 	.short	0x0020
        /*0024*/ 	.byte	0x00, 0xf4, 0x21, 0x00


	//----- nvinfo : EIATTR_KPARAM_INFO
	.align		4
.L_13:
        /*0028*/ 	.byte	0x04, 0x17
        /*002a*/ 	.short	(.L_15 - .L_14)
.L_14:
        /*002c*/ 	.word	0x00000000
        /*0030*/ 	.short	0x0003
        /*0032*/ 	.short	0x0018
        /*0034*/ 	.byte	0x00, 0xf4, 0x21, 0x00


	//----- nvinfo : EIATTR_KPARAM_INFO
	.align		4
.L_15:
        /*0038*/ 	.byte	0x04, 0x17
        /*003a*/ 	.short	(.L_17 - .L_16)
.L_16:
        /*003c*/ 	.word	0x00000000
        /*0040*/ 	.short	0x0002
        /*0042*/ 	.short	0x0010
        /*0044*/ 	.byte	0x00, 0xf4, 0x21, 0x00


	//----- nvinfo : EIATTR_KPARAM_INFO
	.align		4
.L_17:
        /*0048*/ 	.byte	0x04, 0x17
        /*004a*/ 	.short	(.L_19 - .L_18)
.L_18:
        /*004c*/ 	.word	0x00000000
        /*0050*/ 	.short	0x0001
        /*0052*/ 	.short	0x0008
        /*0054*/ 	.byte	0x00, 0xf4, 0x21, 0x00


	//----- nvinfo : EIATTR_KPARAM_INFO
	.align		4
.L_19:
        /*0058*/ 	.byte	0x04, 0x17
        /*005a*/ 	.short	(.L_21 - .L_20)
.L_20:
        /*005c*/ 	.word	0x00000000
        /*0060*/ 	.short	0x0000
        /*0062*/ 	.short	0x0000
        /*0064*/ 	.byte	0x00, 0xf4, 0x21, 0x00


	//----- nvinfo : EIATTR_SPARSE_MMA_MASK
	.align		4
.L_21:
        /*0068*/ 	.byte	0x03, 0x50
        /*006a*/ 	.short	0x0000


	//----- nvinfo : EIATTR_MAXREG_COUNT
	.align		4
        /*006c*/ 	.byte	0x03, 0x1b
        /*006e*/ 	.short	0x00ff


	//----- nvinfo : EIATTR_EXIT_INSTR_OFFSETS
	.align		4
        /*0070*/ 	.byte	0x04, 0x1c
        /*0072*/ 	.short	(.L_23 - .L_22)


	//   ....[0]....
.L_22:
        /*0074*/ 	.word	0x00000250


	//   ....[1]....
        /*0078*/ 	.word	0x00000270


	//----- nvinfo : EIATTR_REQNTID
	.align		4
.L_23:
        /*007c*/ 	.byte	0x04, 0x10
        /*007e*/ 	.short	(.L_25 - .L_24)
.L_24:
        /*0080*/ 	.word	0x00000080
        /*0084*/ 	.word	0x00000001
        /*0088*/ 	.word	0x00000001


	//----- nvinfo : EIATTR_CBANK_PARAM_SIZE
	.align		4
.L_25:
        /*008c*/ 	.byte	0x03, 0x19
        /*008e*/ 	.short	0x002c


	//----- nvinfo : EIATTR_PARAM_CBANK
	.align		4
        /*0090*/ 	.byte	0x04, 0x0a
        /*0092*/ 	.short	(.L_27 - .L_26)
	.align		4
.L_26:
        /*0094*/ 	.word	index@(.nv.constant0.triton_poi_fused_add_leaky_relu_9)
        /*0098*/ 	.short	0x0210
        /*009a*/ 	.short	0x002c


	//----- nvinfo : EIATTR_SW_WAR
	.align		4
.L_27:
        /*009c*/ 	.byte	0x04, 0x36
        /*009e*/ 	.short	(.L_29 - .L_28)
.L_28:
        /*00a0*/ 	.word	0x00000008
.L_29:


//--------------------- .nv.callgraph             --------------------------
	.section	.nv.callgraph,"",@"SHT_CUDA_CALLGRAPH"
	.align	4
	.sectionentsize	8
	.align		4
        /*0000*/ 	.word	0x00000000
	.align		4
        /*0004*/ 	.word	0xffffffff
	.align		4
        /*0008*/ 	.word	0x00000000
	.align		4
        /*000c*/ 	.word	0xfffffffe
	.align		4
        /*0010*/ 	.word	0x00000000
	.align		4
        /*0014*/ 	.word	0xfffffffd
	.align		4
        /*0018*/ 	.word	0x00000000
	.align		4
        /*001c*/ 	.word	0xfffffffc


//--------------------- .text.triton_poi_fused_add_leaky_relu_9 --------------------------
	.section	.text.triton_poi_fused_add_leaky_relu_9,"ax",@progbits
	.align	128
        .global         triton_poi_fused_add_leaky_relu_9
        .type           triton_poi_fused_add_leaky_relu_9,@function
        .size           triton_poi_fused_add_leaky_relu_9,(.L_x_1 - triton_poi_fused_add_leaky_relu_9)
        .other          triton_poi_fused_add_leaky_relu_9,@"STO_CUDA_ENTRY STV_DEFAULT"
triton_poi_fused_add_leaky_relu_9:
.text.triton_poi_fused_add_leaky_relu_9:
[----:B------:R-:W0:Y:S01]  /*0000*/  LDC R1, c[0x0][0x28] ;  /* 0x00000a00ff017b82 */ /* 0x000e220000000800 */
[----:B------:R-:W1:Y:S07]  /*0010*/  S2R R0, SR_TID.X ;  /* 0x0000000000007919 */ /* 0x000e6e0000002100 */
[----:B------:R-:W2:Y:S01]  /*0020*/  LDC.64 R6, c[0x0][0x218] ;  /* 0x00008600ff067b82 */ /* 0x000ea20000000a00 */
[----:B------:R-:W-:Y:S01]  /*0030*/  IMAD.MOV.U32 R15, RZ, RZ, RZ ;  /* 0x000000ffff0f7224 */ /* 0x000fe200078e00ff */
[----:B------:R-:W-:Y:S01]  /*0040*/  ULDC.64 UR4, c[0x0][0x208] ;  /* 0x0000820000047ab9 */ /* 0x000fe20000000a00 */
[----:B------:R-:W3:Y:S01]  /*0050*/  S2R R11, SR_CTAID.X ;  /* 0x00000000000b7919 */ /* 0x000ee20000002500 */
[----:B------:R-:W-:-:S04]  /*0060*/  ULDC.64 UR6, c[0x0][0x230] ;  /* 0x00008c0000067ab9 */ /* 0x000fc80000000a00 */
[----:B------:R-:W4:Y:S08]  /*0070*/  LDC.64 R8, c[0x0][0x228] ;  /* 0x00008a00ff087b82 */ /* 0x000f300000000a00 */
[----:B------:R-:W5:Y:S08]  /*0080*/  LDC.64 R4, c[0x0][0x220] ;  /* 0x00008800ff047b82 */ /* 0x000f700000000a00 */
[----:B------:R-:W2:Y:S01]  /*0090*/  LDC.64 R2, c[0x0][0x210] ;  /* 0x00008400ff027b82 */ /* 0x000ea20000000a00 */
[----:B-1----:R-:W-:-:S02]  /*00a0*/  LOP3.LUT R0, R0, 0x7f, RZ, 0xc0, !PT ;  /* 0x0000007f00007812 */ /* 0x002fc400078ec0ff */
[----:B---3--:R-:W-:-:S03]  /*00b0*/  SHF.R.S32.HI R10, RZ, 0x18, R11 ;  /* 0x00000018ff0a7819 */ /* 0x008fc6000001140b */
[----:B------:R-:W-:Y:S01]  /*00c0*/  IMAD R11, R11, 0x80, R0 ;  /* 0x000000800b0b7824 */ /* 0x000fe200078e0200 */
[----:B------:R-:W-:-:S03]  /*00d0*/  SGXT R0, R10, 0x1 ;  /* 0x000000010a00781a */ /* 0x000fc60000000200 */
[C---:B-----5:R-:W-:Y:S01]  /*00e0*/  IMAD.WIDE R4, R11.reuse, 0x4, R4 ;  /* 0x000000040b047825 */ /* 0x060fe200078e0204 */
[C---:B------:R-:W-:Y:S02]  /*00f0*/  ISETP.GE.AND P1, PT, R11.reuse, 0x400, PT ;  /* 0x000004000b00780c */ /* 0x040fe40003f26270 */
[----:B------:R-:W-:Y:S02]  /*0100*/  LEA.HI R0, R0, R11, RZ, 0x5 ;  /* 0x0000000b00007211 */ /* 0x000fe400078f28ff */
[----:B------:R-:W-:Y:S02]  /*0110*/  MOV R10, RZ ;  /* 0x000000ff000a7202 */ /* 0x000fe40000000f00 */
[----:B------:R-:W-:Y:S01]  /*0120*/  SHF.R.S32.HI R13, RZ, 0x5, R0 ;  /* 0x00000005ff0d7819 */ /* 0x000fe20000011400 */
[----:B------:R-:W-:Y:S02]  /*0130*/  IMAD.MOV.U32 R0, RZ, RZ, RZ ;  /* 0x000000ffff007224 */ /* 0x000fe400078e00ff */
[----:B0-2---:R-:W-:-:S04]  /*0140*/  IMAD.WIDE R2, R11, 0x4, R2 ;  /* 0x000000040b027825 */ /* 0x005fc800078e0202 */
[C---:B------:R-:W-:Y:S01]  /*0150*/  IMAD.WIDE R6, R13.reuse, 0x4, R6 ;  /* 0x000000040d067825 */ /* 0x040fe200078e0206 */
[----:B------:R-:W2:Y:S03]  /*0160*/  @!P1 LDG.E R10, desc[UR4][R4.64] ;  /* 0x00000004040a9981 */ /* 0x000ea6000c1e1900 */
[----:B----4-:R-:W-:Y:S01]  /*0170*/  IMAD.WIDE R8, R13, 0x4, R8 ;  /* 0x000000040d087825 */ /* 0x010fe200078e0208 */
[----:B------:R-:W-:Y:S01]  /*0180*/  HFMA2.MMA R13, -RZ, RZ, 0, 0 ;  /* 0x00000000ff0d7435 */ /* 0x000fe200000001ff */
[----:B------:R-:W3:Y:S04]  /*0190*/  @!P1 LDG.E R0, desc[UR4][R2.64] ;  /* 0x0000000402009981 */ /* 0x000ee8000c1e1900 */
[----:B------:R-:W2:Y:S05]  /*01a0*/  @!P1 LDG.E.EL R15, desc[UR4][R8.64] ;  /* 0x00000004080f9981 */ /* 0x000eaa000c2e1900 */
[----:B------:R-:W3:Y:S01]  /*01b0*/  @!P1 LDG.E.EL R13, desc[UR4][R6.64] ;  /* 0x00000004060d9981 */ /* 0x000ee2000c2e1900 */
[----:B--2---:R-:W-:Y:S01]  /*01c0*/  FADD R15, R15, R10 ;  /* 0x0000000a0f0f7221 */ /* 0x004fe20000000000 */
[----:B---3--:R-:W-:Y:S01]  /*01d0*/  FADD R0, R13, R0 ;  /* 0x000000000d007221 */ /* 0x008fe20000000000 */
[----:B------:R-:W-:-:S04]  /*01e0*/  IADD3 R10, P2, R11, UR6, RZ ;  /* 0x000000060b0a7c10 */ /* 0x000fc8000ff5e0ff */
[C---:B------:R-:W-:Y:S02]  /*01f0*/  FSETP.GT.AND P0, PT, R0.reuse, -R15, PT ;  /* 0x8000000f0000720b */ /* 0x040fe40003f04000 */
[----:B------:R-:W-:Y:S02]  /*0200*/  LEA.HI.X.SX32 R11, R11, UR7, 0x1, P2 ;  /* 0x000000070b0b7c11 */ /* 0x000fe400090f0eff */
[----:B------:R-:W-:Y:S01]  /*0210*/  SEL R7, RZ, 0x1, !P0 ;  /* 0x00000001ff077807 */ /* 0x000fe20004000000 */
[----:B------:R-:W-:-:S04]  /*0220*/  FADD R15, R0, R15 ;  /* 0x0000000f000f7221 */ /* 0x000fc80000000000 */
[----:B------:R0:W-:Y:S04]  /*0230*/  @!P1 STG.E.U8 desc[UR4][R10.64], R7 ;  /* 0x000000070a009986 */ /* 0x0001e8000c101104 */
[----:B------:R-:W-:Y:S01]  /*0240*/  @!P0 FMUL R15, R15, 0.20000000298023223877 ;  /* 0x3e4ccccd0f0f8820 */ /* 0x000fe20000400000 */
[----:B0-----:R-:W-:Y:S06]  /*0250*/  @P1 EXIT ;  /* 0x000000000000194d */ /* 0x001fec0003800000 */
[----:B------:R-:W-:Y:S01]  /*0260*/  STG.E desc[UR4][R2.64], R15 ;  /* 0x0000000f02007986 */ /* 0x000fe2000c101904 */
[----:B------:R-:W-:Y:S05]  /*0270*/  EXIT ;  /* 0x000000000000794d */ /* 0x000fea0003800000 */
.L_x_0:
[----:B------:R-:W-:-:S00]  /*0280*/  BRA `(.L_x_0) ;  /* 0xfffffffc00fc7947 */ /* 0x000fc0000383ffff */
[----:B------:R-:W-:-:S00]  /*0290*/  NOP ;  /* 0x0000000000007918 */ /* 0x000fc00000000000 */
        /* <DEDUP_REMOVED lines=14> */
.L_x_1:


//--------------------- .nv.constant0.triton_poi_fused_add_leaky_relu_9 --------------------------
	.section	.nv.constant0.triton_poi_fused_add_leaky_relu_9,"a",@progbits
	.sectionflags	@""
	.align	4
.nv.constant0.triton_poi_fused_add_leaky_relu_9:
	.zero		572
